	.headerflags	@"EF_CUDA_TEXMODE_UNIFIED EF_CUDA_64BIT_ADDRESS EF_CUDA_ACCELERATORS EF_CUDA_SM90 EF_CUDA_VIRTUAL_SM(EF_CUDA_SM90)"
	.elftype	@"ET_EXEC"


//--------------------- .nv.info                  --------------------------
	.section	.nv.info,"",@"SHT_CUDA_INFO"
	.align	4


	//----- nvinfo : EIATTR_REGCOUNT
	.align		4
        /*0000*/ 	.byte	0x04, 0x2f
        /*0002*/ 	.short	(.L_1 - .L_0)
	.align		4
.L_0:
        /*0004*/ 	.word	index@(triton_poi_fused_cat_33)
        /*0008*/ 	.word	0x0000001c


	//----- nvinfo : EIATTR_MIN_STACK_SIZE
	.align		4
.L_1:
        /*000c*/ 	.byte	0x04, 0x12
        /*000e*/ 	.short	(.L_3 - .L_2)
	.align		4
.L_2:
        /*0010*/ 	.word	index@(triton_poi_fused_cat_33)
        /*0014*/ 	.word	0x00000000


	//----- nvinfo : EIATTR_FRAME_SIZE
	.align		4
.L_3:
        /*0018*/ 	.byte	0x04, 0x11
        /*001a*/ 	.short	(.L_5 - .L_4)
	.align		4
.L_4:
        /*001c*/ 	.word	index@(triton_poi_fused_cat_33)
        /*0020*/ 	.word	0x00000000


	//----- nvinfo : EIATTR_MIN_STACK_SIZE
	.align		4
.L_5:
        /*0024*/ 	.byte	0x04, 0x12
        /*0026*/ 	.short	(.L_7 - .L_6)
	.align		4
.L_6:
        /*0028*/ 	.word	index@(triton_poi_fused_cat_33)
        /*002c*/ 	.word	0x00000000
.L_7:


//--------------------- .nv.info.triton_poi_fused_cat_33 --------------------------
	.section	.nv.info.triton_poi_fused_cat_33,"",@"SHT_CUDA_INFO"
	.sectionflags	@""
	.align	4


	//----- nvinfo : EIATTR_CUDA_API_VERSION
	.align		4
        /*0000*/ 	.byte	0x04, 0x37
        /*0002*/ 	.short	(.L_9 - .L_8)
.L_8:
        /*0004*/ 	.word	0x0000007c


	//----- nvinfo : EIATTR_KPARAM_INFO
	.align		4
.L_9:
        /*0008*/ 	.byte	0x04, 0x17
        /*000a*/ 	.short	(.L_11 - .L_10)
.L_10:
        /*000c*/ 	.word	0x00000000
        /*0010*/ 	.short	0x0005
        /*0012*/ 	.short	0x0028
        /*0014*/ 	.byte	0x00, 0xf0, 0x11, 0x00


	//----- nvinfo : EIATTR_KPARAM_INFO
	.align		4
.L_11:
        /*0018*/ 	.byte	0x04, 0x17
        /*001a*/ 	.short	(.L_13 - .L_12)
.L_12:
        /*001c*/ 	.word	0x00000000
        /*0020*/ 	.short	0x0004
        /*0022*/ 	.short	0x0020
        /*0024*/ 	.byte	0x00, 0xf4, 0x21, 0x00


	//----- nvinfo : EIATTR_KPARAM_INFO
	.align		4
.L_13:
        /*0028*/ 	.byte	0x04, 0x17
        /*002a*/ 	.short	(.L_15 - .L_14)
.L_14:
        /*002c*/ 	.word	0x00000000
        /*0030*/ 	.short	0x0003
        /*0032*/ 	.short	0x0018
        /*0034*/ 	.byte	0x00, 0xf4, 0x21, 0x00


	//----- nvinfo : EIATTR_KPARAM_INFO
	.align		4
.L_15:
        /*0038*/ 	.byte	0x04, 0x17
        /*003a*/ 	.short	(.L_17 - .L_16)
.L_16:
        /*003c*/ 	.word	0x00000000
        /*0040*/ 	.short	0x0002
        /*0042*/ 	.short	0x0010
        /*0044*/ 	.byte	0x00, 0xf4, 0x21, 0x00


	//----- nvinfo : EIATTR_KPARAM_INFO
	.align		4
.L_17:
        /*0048*/ 	.byte	0x04, 0x17
        /*004a*/ 	.short	(.L_19 - .L_18)
.L_18:
        /*004c*/ 	.word	0x00000000
        /*0050*/ 	.short	0x0001
        /*0052*/ 	.short	0x0008
        /*0054*/ 	.byte	0x00, 0xf4, 0x21, 0x00


	//----- nvinfo : EIATTR_KPARAM_INFO
	.align		4
.L_19:
        /*0058*/ 	.byte	0x04, 0x17
        /*005a*/ 	.short	(.L_21 - .L_20)
.L_20:
        /*005c*/ 	.word	0x00000000
        /*0060*/ 	.short	0x0000
        /*0062*/ 	.short	0x0000
        /*0064*/ 	.byte	0x00, 0xf4, 0x21, 0x00


	//----- nvinfo : EIATTR_SPARSE_MMA_MASK
	.align		4
.L_21:
        /*0068*/ 	.byte	0x03, 0x50
        /*006a*/ 	.short	0x0000


	//----- nvinfo : EIATTR_MAXREG_COUNT
	.align		4
        /*006c*/ 	.byte	0x03, 0x1b
        /*006e*/ 	.short	0x00ff


	//----- nvinfo : EIATTR_EXIT_INSTR_OFFSETS
	.align		4
        /*0070*/ 	.byte	0x04, 0x1c
        /*0072*/ 	.short	(.L_23 - .L_22)


	//   ....[0]....
.L_22:
        /*0074*/ 	.word	0x00000b70


	//   ....[1]....
        /*0078*/ 	.word	0x00000b90


	//----- nvinfo : EIATTR_REQNTID
	.align		4
.L_23:
        /*007c*/ 	.byte	0x04, 0x10
        /*007e*/ 	.short	(.L_25 - .L_24)
.L_24:
        /*0080*/ 	.word	0x00000080
        /*0084*/ 	.word	0x00000001
        /*0088*/ 	.word	0x00000001


	//----- nvinfo : EIATTR_CBANK_PARAM_SIZE
	.align		4
.L_25:
        /*008c*/ 	.byte	0x03, 0x19
        /*008e*/ 	.short	0x002c


	//----- nvinfo : EIATTR_PARAM_CBANK
	.align		4
        /*0090*/ 	.byte	0x04, 0x0a
        /*0092*/ 	.short	(.L_27 - .L_26)
	.align		4
.L_26:
        /*0094*/ 	.word	index@(.nv.constant0.triton_poi_fused_cat_33)
        /*0098*/ 	.short	0x0210
        /*009a*/ 	.short	0x002c


	//----- nvinfo : EIATTR_SW_WAR
	.align		4
.L_27:
        /*009c*/ 	.byte	0x04, 0x36
        /*009e*/ 	.short	(.L_29 - .L_28)
.L_28:
        /*00a0*/ 	.word	0x00000008
.L_29:


//--------------------- .nv.callgraph             --------------------------
	.section	.nv.callgraph,"",@"SHT_CUDA_CALLGRAPH"
	.align	4
	.sectionentsize	8
	.align		4
        /*0000*/ 	.word	0x00000000
	.align		4
        /*0004*/ 	.word	0xffffffff
	.align		4
        /*0008*/ 	.word	0x00000000
	.align		4
        /*000c*/ 	.word	0xfffffffe
	.align		4
        /*0010*/ 	.word	0x00000000
	.align		4
        /*0014*/ 	.word	0xfffffffd
	.align		4
        /*0018*/ 	.word	0x00000000
	.align		4
        /*001c*/ 	.word	0xfffffffc


//--------------------- .text.triton_poi_fused_cat_33 --------------------------
	.section	.text.triton_poi_fused_cat_33,"ax",@progbits
	.align	128
        .global         triton_poi_fused_cat_33
        .type           triton_poi_fused_cat_33,@function
        .size           triton_poi_fused_cat_33,(.L_x_1 - triton_poi_fused_cat_33)
        .other          triton_poi_fused_cat_33,@"STO_CUDA_ENTRY STV_DEFAULT"
triton_poi_fused_cat_33:
.text.triton_poi_fused_cat_33:
[----:B------:R-:W0:Y:S02]  /*0000*/  LDC R1, c[0x0][0x28] ;  /* 0x00000a00ff017b82 */ /* 0x000e240000000800 */
[----:B------:R-:W1:Y:S01]  /*0010*/  S2R R0, SR_TID.X ;  /* 0x0000000000007919 */ /* 0x000e620000002100 */
[----:B------:R-:W-:Y:S01]  /*0020*/  IMAD.MOV.U32 R2, RZ, RZ, RZ ;  /* 0x000000ffff027224 */ /* 0x000fe200078e00ff */
[----:B------:R-:W-:Y:S01]  /*0030*/  ULDC.64 UR4, c[0x0][0x208] ;  /* 0x0000820000047ab9 */ /* 0x000fe20000000a00 */
[----:B------:R-:W-:Y:S01]  /*0040*/  IMAD.MOV.U32 R4, RZ, RZ, RZ ;  /* 0x000000ffff047224 */ /* 0x000fe200078e00ff */
[----:B------:R-:W2:Y:S01]  /*0050*/  S2R R9, SR_CTAID.X ;  /* 0x0000000000097919 */ /* 0x000ea20000002500 */
[----:B-1----:R-:W-:-:S05]  /*0060*/  IMAD.SHL.U32 R0, R0, 0x2, RZ ;  /* 0x0000000200007824 */ /* 0x002fca00078e00ff */
[----:B------:R-:W-:-:S05]  /*0070*/  LOP3.LUT R0, R0, 0xfe, RZ, 0xc0, !PT ;  /* 0x000000fe00007812 */ /* 0x000fca00078ec0ff */
[----:B--2---:R-:W-:Y:S01]  /*0080*/  IMAD R3, R9, 0x100, R0 ;  /* 0x0000010009037824 */ /* 0x004fe200078e0200 */
[----:B------:R-:W-:-:S03]  /*0090*/  SHF.R.S32.HI R9, RZ, 0x17, R9 ;  /* 0x00000017ff097819 */ /* 0x000fc60000011409 */
[----:B------:R-:W-:Y:S01]  /*00a0*/  IMAD.HI R7, R3, -0x6db6db6d, R2 ;  /* 0x9249249303077827 */ /* 0x000fe200078e0202 */
[----:B------:R-:W-:Y:S02]  /*00b0*/  SHF.R.S32.HI R5, RZ, 0x1f, R3 ;  /* 0x0000001fff057819 */ /* 0x000fe40000011403 */
[----:B------:R-:W-:Y:S02]  /*00c0*/  SGXT R9, R9, 0x1 ;  /* 0x000000010909781a */ /* 0x000fe40000000200 */
[----:B------:R-:W-:Y:S02]  /*00d0*/  SHF.R.U32.HI R0, RZ, 0x1f, R7 ;  /* 0x0000001fff007819 */ /* 0x000fe40000011607 */
[----:B------:R-:W-:Y:S02]  /*00e0*/  LEA.HI R6, R5, R3, RZ, 0x4 ;  /* 0x0000000305067211 */ /* 0x000fe400078f20ff */
[----:B------:R-:W-:Y:S01]  /*00f0*/  LEA.HI.SX32 R7, R7, R0, 0x15 ;  /* 0x0000000007077211 */ /* 0x000fe200078faaff */
[----:B------:R-:W-:Y:S01]  /*0100*/  VIADD R0, R3, 0x1 ;  /* 0x0000000103007836 */ /* 0x000fe20000000000 */
[----:B------:R-:W-:-:S02]  /*0110*/  SHF.R.S32.HI R5, RZ, 0x4, R6 ;  /* 0x00000004ff057819 */ /* 0x000fc40000011406 */
[----:B------:R-:W-:Y:S01]  /*0120*/  ISETP.GE.AND P2, PT, R3, 0x3800, PT ;  /* 0x000038000300780c */ /* 0x000fe20003f46270 */
[----:B------:R-:W-:Y:S01]  /*0130*/  IMAD R2, R7, -0xe00, R3 ;  /* 0xfffff20007027824 */ /* 0x000fe200078e0203 */
[----:B------:R-:W-:Y:S01]  /*0140*/  LEA.HI R8, R9, R0, RZ, 0x4 ;  /* 0x0000000009087211 */ /* 0x000fe200078f20ff */
[----:B------:R-:W-:-:S03]  /*0150*/  IMAD.HI R4, R5, -0x6db6db6d, R4 ;  /* 0x9249249305047827 */ /* 0x000fc600078e0204 */
[----:B------:R-:W-:Y:S01]  /*0160*/  LOP3.LUT R11, R8, 0xfffffff0, RZ, 0xc0, !PT ;  /* 0xfffffff0080b7812 */ /* 0x000fe200078ec0ff */
[----:B------:R-:W-:Y:S01]  /*0170*/  IMAD R8, R7, 0x800, R2 ;  /* 0x0000080007087824 */ /* 0x000fe200078e0202 */
[----:B------:R-:W-:-:S03]  /*0180*/  SHF.R.U32.HI R9, RZ, 0x1f, R4 ;  /* 0x0000001fff097819 */ /* 0x000fc60000011604 */
[----:B------:R-:W-:Y:S01]  /*0190*/  IMAD.IADD R0, R0, 0x1, -R11 ;  /* 0x0000000100007824 */ /* 0x000fe200078e0a0b */
[----:B------:R-:W-:Y:S02]  /*01a0*/  SHF.R.S32.HI R13, RZ, 0x1f, R8 ;  /* 0x0000001fff0d7819 */ /* 0x000fe40000011408 */
[----:B------:R-:W-:Y:S02]  /*01b0*/  LEA.HI.SX32 R9, R4, R9, 0x19 ;  /* 0x0000000904097211 */ /* 0x000fe400078fcaff */
[----:B------:R-:W-:Y:S02]  /*01c0*/  LEA.HI R13, R13, R8, RZ, 0xb ;  /* 0x000000080d0d7211 */ /* 0x000fe400078f58ff */
[----:B------:R-:W-:Y:S01]  /*01d0*/  PRMT R4, R2, 0x9910, RZ ;  /* 0x0000991002047816 */ /* 0x000fe200000000ff */
[----:B------:R-:W-:Y:S01]  /*01e0*/  IMAD R5, R9, -0xe0, R5 ;  /* 0xffffff2009057824 */ /* 0x000fe200078e0205 */
[----:B------:R-:W-:Y:S02]  /*01f0*/  SHF.R.S32.HI R13, RZ, 0xb, R13 ;  /* 0x0000000bff0d7819 */ /* 0x000fe4000001140d */
[----:B------:R-:W-:-:S02]  /*0200*/  LOP3.LUT R9, R6, 0xfffffff0, RZ, 0xc0, !PT ;  /* 0xfffffff006097812 */ /* 0x000fc400078ec0ff */
[----:B------:R-:W-:Y:S02]  /*0210*/  SHF.R.S32.HI R4, RZ, 0xf, R4 ;  /* 0x0000000fff047819 */ /* 0x000fe40000011404 */
[----:B------:R-:W-:Y:S02]  /*0220*/  LEA.HI R6, R13, R13, RZ, 0x2 ;  /* 0x0000000d0d067211 */ /* 0x000fe400078f10ff */
[C---:B------:R-:W-:Y:S02]  /*0230*/  LEA R11, R5.reuse, 0xfffff800, 0x4 ;  /* 0xfffff800050b7811 */ /* 0x040fe400078e20ff */
[----:B------:R-:W-:Y:S02]  /*0240*/  LOP3.LUT R15, R4, 0xffff, RZ, 0xc0, !PT ;  /* 0x0000ffff040f7812 */ /* 0x000fe400078ec0ff */
[----:B------:R-:W-:Y:S02]  /*0250*/  LOP3.LUT R6, R6, 0x1ffffc, RZ, 0xc0, !PT ;  /* 0x001ffffc06067812 */ /* 0x000fe400078ec0ff */
[----:B------:R-:W-:-:S02]  /*0260*/  ISETP.GE.AND P3, PT, R5, 0x80, PT ;  /* 0x000000800500780c */ /* 0x000fc40003f66270 */
[C---:B------:R-:W-:Y:S01]  /*0270*/  ISETP.GT.AND P1, PT, R5.reuse, 0x7f, !P2 ;  /* 0x0000007f0500780c */ /* 0x040fe20005724270 */
[----:B------:R-:W-:Y:S01]  /*0280*/  IMAD R5, R5, 0x10, R0 ;  /* 0x0000001005057824 */ /* 0x000fe200078e0200 */
[----:B------:R-:W-:Y:S01]  /*0290*/  IADD3 R4, R11, R3, -R9 ;  /* 0x000000030b047210 */ /* 0x000fe20007ffe809 */
[----:B------:R-:W-:Y:S01]  /*02a0*/  IMAD.IADD R0, R0, 0x1, R11 ;  /* 0x0000000100007824 */ /* 0x000fe200078e020b */
[CC--:B------:R-:W-:Y:S02]  /*02b0*/  LEA.HI R8, R15.reuse, R2.reuse, RZ, 0x1b ;  /* 0x000000020f087211 */ /* 0x0c0fe400078fd8ff */
[----:B------:R-:W-:Y:S01]  /*02c0*/  LEA.HI R9, R15, R2, RZ, 0x15 ;  /* 0x000000020f097211 */ /* 0x000fe200078fa8ff */
[----:B------:R-:W-:Y:S01]  /*02d0*/  IMAD.IADD R15, R13, 0x1, -R6 ;  /* 0x000000010d0f7824 */ /* 0x000fe200078e0a06 */
[----:B------:R-:W-:Y:S01]  /*02e0*/  LOP3.LUT R8, R8, 0xf800, RZ, 0xc0, !PT ;  /* 0x0000f80008087812 */ /* 0x000fe200078ec0ff */
[----:B------:R-:W-:Y:S01]  /*02f0*/  IMAD R6, R7, 0x800, R5 ;  /* 0x0000080007067824 */ /* 0x000fe200078e0205 */
[----:B------:R-:W-:Y:S01]  /*0300*/  LOP3.LUT R9, R9, 0xffe0, RZ, 0xc0, !PT ;  /* 0x0000ffe009097812 */ /* 0x000fe200078ec0ff */
[----:B------:R-:W-:Y:S01]  /*0310*/  IMAD R10, R7, 0x600, R4 ;  /* 0x00000600070a7824 */ /* 0x000fe200078e0204 */
[----:B------:R-:W-:Y:S01]  /*0320*/  PRMT R12, R5, 0x9910, RZ ;  /* 0x00009910050c7816 */ /* 0x000fe200000000ff */
[----:B------:R-:W-:Y:S01]  /*0330*/  IMAD R11, R7, 0x600, R0 ;  /* 0x00000600070b7824 */ /* 0x000fe200078e0200 */
[----:B------:R-:W-:Y:S01]  /*0340*/  SHF.R.S32.HI R7, RZ, 0x1f, R6 ;  /* 0x0000001fff077819 */ /* 0x000fe20000011406 */
[----:B------:R-:W-:Y:S01]  /*0350*/  IMAD.MOV R8, RZ, RZ, -R8 ;  /* 0x000000ffff087224 */ /* 0x000fe200078e0a08 */
[----:B------:R-:W-:Y:S01]  /*0360*/  ISETP.LT.AND P0, PT, R3, 0x3800, !P3 ;  /* 0x000038000300780c */ /* 0x000fe20005f01270 */
[----:B------:R-:W-:Y:S01]  /*0370*/  IMAD.HI R10, R10, 0x2aaaaaab, RZ ;  /* 0x2aaaaaab0a0a7827 */ /* 0x000fe200078e02ff */
[----:B------:R-:W-:-:S03]  /*0380*/  LEA.HI R7, R7, R6, RZ, 0xb ;  /* 0x0000000607077211 */ /* 0x000fc600078f58ff */
[----:B------:R-:W-:Y:S01]  /*0390*/  IMAD.MOV R13, RZ, RZ, -R9 ;  /* 0x000000ffff0d7224 */ /* 0x000fe200078e0a09 */
[----:B------:R-:W-:Y:S01]  /*03a0*/  SHF.R.S32.HI R7, RZ, 0xb, R7 ;  /* 0x0000000bff077819 */ /* 0x000fe20000011407 */
[----:B------:R-:W-:Y:S01]  /*03b0*/  IMAD.HI R11, R11, 0x2aaaaaab, RZ ;  /* 0x2aaaaaab0b0b7827 */ /* 0x000fe200078e02ff */
[----:B------:R-:W-:Y:S02]  /*03c0*/  PRMT R9, R8, 0x7710, RZ ;  /* 0x0000771008097816 */ /* 0x000fe400000000ff */
[----:B------:R-:W-:Y:S02]  /*03d0*/  LEA.HI R6, R7, R7, RZ, 0x2 ;  /* 0x0000000707067211 */ /* 0x000fe400078f10ff */
[----:B------:R-:W-:Y:S01]  /*03e0*/  SHF.R.U32.HI R17, RZ, 0x1f, R10 ;  /* 0x0000001fff117819 */ /* 0x000fe2000001160a */
[----:B------:R-:W-:Y:S01]  /*03f0*/  IMAD.IADD R8, R2, 0x1, R9 ;  /* 0x0000000102087824 */ /* 0x000fe200078e0209 */
[----:B------:R-:W-:Y:S02]  /*0400*/  LOP3.LUT R6, R6, 0x1ffffc, RZ, 0xc0, !PT ;  /* 0x001ffffc06067812 */ /* 0x000fe400078ec0ff */
[----:B------:R-:W-:-:S02]  /*0410*/  LEA.HI.SX32 R17, R10, R17, 0x18 ;  /* 0x000000110a117211 */ /* 0x000fc400078fc2ff */
[----:B------:R-:W-:Y:S01]  /*0420*/  SHF.R.U32.HI R10, RZ, 0x1f, R11 ;  /* 0x0000001fff0a7819 */ /* 0x000fe2000001160b */
[----:B------:R-:W-:Y:S01]  /*0430*/  IMAD.IADD R21, R7, 0x1, -R6 ;  /* 0x0000000107157824 */ /* 0x000fe200078e0a06 */
[----:B------:R-:W-:Y:S01]  /*0440*/  PRMT R9, R4, 0x9910, RZ ;  /* 0x0000991004097816 */ /* 0x000fe200000000ff */
[----:B------:R-:W-:Y:S01]  /*0450*/  IMAD.MOV.U32 R7, RZ, RZ, R12 ;  /* 0x000000ffff077224 */ /* 0x000fe200078e000c */
[----:B------:R-:W-:Y:S02]  /*0460*/  PRMT R6, R8, 0x9910, RZ ;  /* 0x0000991008067816 */ /* 0x000fe400000000ff */
[----:B------:R-:W-:Y:S01]  /*0470*/  LEA.HI R8, R17, R17, RZ, 0x2 ;  /* 0x0000001111087211 */ /* 0x000fe200078f10ff */
[----:B------:R-:W-:Y:S01]  /*0480*/  IMAD R9, R9, 0x2aab, RZ ;  /* 0x00002aab09097824 */ /* 0x000fe200078e02ff */
[----:B------:R-:W-:Y:S01]  /*0490*/  LEA.HI.SX32 R19, R11, R10, 0x18 ;  /* 0x0000000a0b137211 */ /* 0x000fe200078fc2ff */
[----:B------:R-:W-:Y:S01]  /*04a0*/  IMAD R15, R15, 0x800, R6 ;  /* 0x000008000f0f7824 */ /* 0x000fe200078e0206 */
[----:B------:R-:W-:-:S02]  /*04b0*/  PRMT R10, R0, 0x9910, RZ ;  /* 0x00009910000a7816 */ /* 0x000fc400000000ff */
[----:B------:R-:W-:Y:S02]  /*04c0*/  SHF.R.S32.HI R7, RZ, 0xf, R7 ;  /* 0x0000000fff077819 */ /* 0x000fe40000011407 */
[----:B------:R-:W-:Y:S01]  /*04d0*/  LOP3.LUT R8, R8, 0xfffffffc, RZ, 0xc0, !PT ;  /* 0xfffffffc08087812 */ /* 0x000fe200078ec0ff */
[----:B------:R-:W-:Y:S01]  /*04e0*/  IMAD R10, R10, 0x2aab, RZ ;  /* 0x00002aab0a0a7824 */ /* 0x000fe200078e02ff */
[----:B------:R-:W-:Y:S02]  /*04f0*/  LOP3.LUT R12, R7, 0xffff, RZ, 0xc0, !PT ;  /* 0x0000ffff070c7812 */ /* 0x000fe400078ec0ff */
[----:B------:R-:W-:Y:S01]  /*0500*/  SHF.R.S32.HI R9, RZ, 0x10, R9 ;  /* 0x00000010ff097819 */ /* 0x000fe20000011409 */
[----:B------:R-:W-:Y:S01]  /*0510*/  IMAD.IADD R17, R17, 0x1, -R8 ;  /* 0x0000000111117824 */ /* 0x000fe200078e0a08 */
[----:B------:R-:W-:Y:S02]  /*0520*/  LEA.HI R8, R12, R5, RZ, 0x1b ;  /* 0x000000050c087211 */ /* 0x000fe400078fd8ff */
[----:B------:R-:W-:-:S02]  /*0530*/  LOP3.LUT R14, R9, 0xffff, RZ, 0xc0, !PT ;  /* 0x0000ffff090e7812 */ /* 0x000fc400078ec0ff */
[----:B------:R-:W-:Y:S02]  /*0540*/  SHF.R.S32.HI R10, RZ, 0x10, R10 ;  /* 0x00000010ff0a7819 */ /* 0x000fe4000001140a */
[----:B------:R-:W-:Y:S02]  /*0550*/  LEA.HI R9, R19, R19, RZ, 0x2 ;  /* 0x0000001313097211 */ /* 0x000fe400078f10ff */
[----:B------:R-:W-:Y:S02]  /*0560*/  LOP3.LUT R8, R8, 0xf800, RZ, 0xc0, !PT ;  /* 0x0000f80008087812 */ /* 0x000fe400078ec0ff */
[----:B------:R-:W-:Y:S02]  /*0570*/  LOP3.LUT R11, R10, 0xffff, RZ, 0xc0, !PT ;  /* 0x0000ffff0a0b7812 */ /* 0x000fe400078ec0ff */
[----:B------:R-:W-:Y:S02]  /*0580*/  LOP3.LUT R10, R9, 0xfffffffc, RZ, 0xc0, !PT ;  /* 0xfffffffc090a7812 */ /* 0x000fe400078ec0ff */
[----:B------:R-:W-:Y:S01]  /*0590*/  LEA.HI R9, R12, R5, RZ, 0x15 ;  /* 0x000000050c097211 */ /* 0x000fe200078fa8ff */
[----:B------:R-:W-:Y:S01]  /*05a0*/  IMAD.MOV R12, RZ, RZ, -R8 ;  /* 0x000000ffff0c7224 */ /* 0x000fe200078e0a08 */
[----:B------:R-:W-:Y:S01]  /*05b0*/  SHF.R.U32.HI R7, RZ, 0xf, R14 ;  /* 0x0000000fff077819 */ /* 0x000fe2000001160e */
[----:B------:R-:W-:Y:S01]  /*05c0*/  IMAD.IADD R19, R19, 0x1, -R10 ;  /* 0x0000000113137824 */ /* 0x000fe200078e0a0a */
[----:B------:R-:W-:-:S02]  /*05d0*/  SHF.R.U32.HI R8, RZ, 0xf, R11 ;  /* 0x0000000fff087819 */ /* 0x000fc4000001160b */
[----:B------:R-:W-:Y:S02]  /*05e0*/  LOP3.LUT R9, R9, 0xffe0, RZ, 0xc0, !PT ;  /* 0x0000ffe009097812 */ /* 0x000fe400078ec0ff */
[----:B------:R-:W-:Y:S02]  /*05f0*/  PRMT R13, R13, 0x7710, RZ ;  /* 0x000077100d0d7816 */ /* 0x000fe400000000ff */
[----:B------:R-:W-:Y:S02]  /*0600*/  PRMT R12, R12, 0x7710, RZ ;  /* 0x000077100c0c7816 */ /* 0x000fe400000000ff */
[-C--:B------:R-:W-:Y:S01]  /*0610*/  LEA.HI R6, R14, R7.reuse, RZ, 0x18 ;  /* 0x000000070e067211 */ /* 0x080fe200078fc0ff */
[----:B------:R-:W-:Y:S01]  /*0620*/  IMAD.IADD R2, R2, 0x1, R13 ;  /* 0x0000000102027824 */ /* 0x000fe200078e020d */
[----:B------:R-:W-:Y:S02]  /*0630*/  LEA.HI R10, R11, R8, RZ, 0x18 ;  /* 0x000000080b0a7211 */ /* 0x000fe400078fc0ff */
[----:B------:R-:W-:-:S02]  /*0640*/  LEA.HI R7, R14, R7, RZ, 0x1c ;  /* 0x000000070e077211 */ /* 0x000fc400078fe0ff */
[----:B------:R-:W-:Y:S01]  /*0650*/  LEA.HI R8, R11, R8, RZ, 0x1c ;  /* 0x000000080b087211 */ /* 0x000fe200078fe0ff */
[----:B------:R-:W-:Y:S01]  /*0660*/  IMAD.MOV R11, RZ, RZ, -R9 ;  /* 0x000000ffff0b7224 */ /* 0x000fe200078e0a09 */
[----:B------:R-:W-:Y:S01]  /*0670*/  PRMT R13, R6, 0x9910, RZ ;  /* 0x00009910060d7816 */ /* 0x000fe200000000ff */
[----:B------:R-:W-:Y:S01]  /*0680*/  IMAD.IADD R9, R5, 0x1, R12 ;  /* 0x0000000105097824 */ /* 0x000fe200078e020c */
[----:B------:R-:W-:Y:S02]  /*0690*/  PRMT R14, R7, 0x9910, RZ ;  /* 0x00009910070e7816 */ /* 0x000fe400000000ff */
[----:B------:R-:W-:Y:S01]  /*06a0*/  PRMT R12, R11, 0x7710, RZ ;  /* 0x000077100b0c7816 */ /* 0x000fe200000000ff */
[----:B------:R-:W-:Y:S01]  /*06b0*/  IMAD.MOV.U32 R7, RZ, RZ, R13 ;  /* 0x000000ffff077224 */ /* 0x000fe200078e000d */
[----:B------:R-:W-:Y:S01]  /*06c0*/  PRMT R6, R9, 0x9910, RZ ;  /* 0x0000991009067816 */ /* 0x000fe200000000ff */
[----:B------:R-:W-:Y:S01]  /*06d0*/  IMAD.MOV.U32 R9, RZ, RZ, R14 ;  /* 0x000000ffff097224 */ /* 0x000fe200078e000e */
[----:B------:R-:W-:Y:S01]  /*06e0*/  PRMT R10, R10, 0x9910, RZ ;  /* 0x000099100a0a7816 */ /* 0x000fe200000000ff */
[----:B------:R-:W-:Y:S01]  /*06f0*/  IMAD.IADD R12, R5, 0x1, R12 ;  /* 0x00000001050c7824 */ /* 0x000fe200078e020c */
[----:B------:R-:W-:Y:S01]  /*0700*/  PRMT R18, R8, 0x9910, RZ ;  /* 0x0000991008127816 */ /* 0x000fe200000000ff */
[----:B------:R-:W-:Y:S01]  /*0710*/  IMAD R5, R7, 0x600, RZ ;  /* 0x0000060007057824 */ /* 0x000fe200078e02ff */
[----:B------:R-:W-:Y:S01]  /*0720*/  PRMT R20, R2, 0x9910, RZ ;  /* 0x0000991002147816 */ /* 0x000fe200000000ff */
[----:B------:R-:W-:-:S02]  /*0730*/  IMAD R7, R9, 0x60, RZ ;  /* 0x0000006009077824 */ /* 0x000fc400078e02ff */
[----:B------:R-:W-:Y:S02]  /*0740*/  IMAD.MOV.U32 R9, RZ, RZ, R10 ;  /* 0x000000ffff097224 */ /* 0x000fe400078e000a */
[----:B------:R-:W-:Y:S01]  /*0750*/  IMAD.MOV R13, RZ, RZ, -R5 ;  /* 0x000000ffff0d7224 */ /* 0x000fe200078e0a05 */
[----:B------:R-:W1:Y:S01]  /*0760*/  LDC.64 R10, c[0x0][0x218] ;  /* 0x00008600ff0a7b82 */ /* 0x000e620000000a00 */
[----:B------:R-:W-:Y:S02]  /*0770*/  IMAD.MOV R7, RZ, RZ, -R7 ;  /* 0x000000ffff077224 */ /* 0x000fe400078e0a07 */
[----:B------:R-:W-:Y:S01]  /*0780*/  IMAD R5, R9, 0x600, RZ ;  /* 0x0000060009057824 */ /* 0x000fe200078e02ff */
[----:B------:R-:W-:Y:S01]  /*0790*/  PRMT R13, R13, 0x7710, RZ ;  /* 0x000077100d0d7816 */ /* 0x000fe200000000ff */
[----:B------:R-:W-:Y:S01]  /*07a0*/  IMAD R21, R21, 0x800, R6 ;  /* 0x0000080015157824 */ /* 0x000fe200078e0206 */
[----:B------:R-:W-:Y:S01]  /*07b0*/  PRMT R7, R7, 0x7710, RZ ;  /* 0x0000771007077816 */ /* 0x000fe200000000ff */
[----:B------:R-:W-:Y:S01]  /*07c0*/  IMAD.MOV R23, RZ, RZ, -R5 ;  /* 0x000000ffff177224 */ /* 0x000fe200078e0a05 */
[----:B------:R-:W2:Y:S01]  /*07d0*/  LDC.64 R8, c[0x0][0x220] ;  /* 0x00008800ff087b82 */ /* 0x000ea20000000a00 */
[----:B------:R-:W-:-:S02]  /*07e0*/  IMAD.IADD R13, R4, 0x1, R13 ;  /* 0x00000001040d7824 */ /* 0x000fc400078e020d */
[----:B------:R-:W-:Y:S01]  /*07f0*/  IMAD.IADD R16, R4, 0x1, R7 ;  /* 0x0000000104107824 */ /* 0x000fe200078e0207 */
[----:B------:R-:W-:Y:S01]  /*0800*/  PRMT R23, R23, 0x7710, RZ ;  /* 0x0000771017177816 */ /* 0x000fe200000000ff */
[----:B------:R-:W-:Y:S01]  /*0810*/  IMAD R18, R18, 0x60, RZ ;  /* 0x0000006012127824 */ /* 0x000fe200078e02ff */
[----:B------:R-:W-:Y:S01]  /*0820*/  PRMT R2, R13, 0x9910, RZ ;  /* 0x000099100d027816 */ /* 0x000fe200000000ff */
[----:B------:R-:W-:Y:S01]  /*0830*/  IMAD.MOV.U32 R13, RZ, RZ, R20 ;  /* 0x000000ffff0d7224 */ /* 0x000fe200078e0014 */
[----:B------:R-:W3:Y:S01]  /*0840*/  LDC.64 R4, c[0x0][0x210] ;  /* 0x00008400ff047b82 */ /* 0x000ee20000000a00 */
[----:B------:R-:W-:Y:S01]  /*0850*/  IMAD.IADD R14, R0, 0x1, R23 ;  /* 0x00000001000e7824 */ /* 0x000fe200078e0217 */
[----:B------:R-:W-:Y:S01]  /*0860*/  PRMT R23, R12, 0x9910, RZ ;  /* 0x000099100c177816 */ /* 0x000fe200000000ff */
[----:B------:R-:W-:Y:S01]  /*0870*/  IMAD.MOV R18, RZ, RZ, -R18 ;  /* 0x000000ffff127224 */ /* 0x000fe200078e0a12 */
[----:B------:R-:W-:Y:S01]  /*0880*/  PRMT R16, R16, 0x9910, RZ ;  /* 0x0000991010107816 */ /* 0x000fe200000000ff */
[----:B------:R-:W-:Y:S01]  /*0890*/  IMAD R17, R17, 0x600, R2 ;  /* 0x0000060011117824 */ /* 0x000fe200078e0202 */
[----:B------:R-:W-:Y:S01]  /*08a0*/  PRMT R14, R14, 0x9910, RZ ;  /* 0x000099100e0e7816 */ /* 0x000fe200000000ff */
[----:B------:R-:W-:Y:S01]  /*08b0*/  IMAD.MOV.U32 R2, RZ, RZ, RZ ;  /* 0x000000ffff027224 */ /* 0x000fe200078e00ff */
[----:B------:R-:W4:Y:S01]  /*08c0*/  LDC.64 R6, c[0x0][0x228] ;  /* 0x00008a00ff067b82 */ /* 0x000f220000000a00 */
[----:B------:R-:W-:-:S02]  /*08d0*/  PRMT R25, R18, 0x7710, RZ ;  /* 0x0000771012197816 */ /* 0x000fc400000000ff */
[----:B------:R-:W-:Y:S02]  /*08e0*/  IMAD.MOV.U32 R12, RZ, RZ, R14 ;  /* 0x000000ffff0c7224 */ /* 0x000fe400078e000e */
[----:B------:R-:W-:Y:S02]  /*08f0*/  IMAD.MOV.U32 R14, RZ, RZ, RZ ;  /* 0x000000ffff0e7224 */ /* 0x000fe400078e00ff */
[----:B------:R-:W-:Y:S02]  /*0900*/  IMAD R19, R19, 0x600, R12 ;  /* 0x0000060013137824 */ /* 0x000fe400078e020c */
[----:B------:R-:W-:Y:S02]  /*0910*/  IMAD.IADD R18, R0, 0x1, R25 ;  /* 0x0000000100127824 */ /* 0x000fe400078e0219 */
[----:B-1----:R-:W-:-:S03]  /*0920*/  IMAD.WIDE R12, R13, 0x4, R10 ;  /* 0x000000040d0c7825 */ /* 0x002fc600078e020a */
[----:B------:R-:W-:Y:S01]  /*0930*/  PRMT R25, R18, 0x9910, RZ ;  /* 0x0000991012197816 */ /* 0x000fe200000000ff */
[----:B------:R-:W-:Y:S01]  /*0940*/  IMAD.WIDE R10, R23, 0x4, R10 ;  /* 0x00000004170a7825 */ /* 0x000fe200078e020a */
[----:B------:R1:W5:Y:S03]  /*0950*/  @P0 LDG.E.EL R2, desc[UR4][R12.64] ;  /* 0x000000040c020981 */ /* 0x000366000c2e1900 */
[----:B------:R-:W-:Y:S02]  /*0960*/  IMAD.MOV.U32 R0, RZ, RZ, RZ ;  /* 0x000000ffff007224 */ /* 0x000fe400078e00ff */
[----:B---3--:R-:W-:-:S04]  /*0970*/  IMAD.WIDE R22, R15, 0x4, R4 ;  /* 0x000000040f167825 */ /* 0x008fc800078e0204 */
[----:B------:R-:W-:Y:S01]  /*0980*/  IMAD.MOV.U32 R15, RZ, RZ, R16 ;  /* 0x000000ffff0f7224 */ /* 0x000fe200078e0010 */
[----:B------:R3:W5:Y:S01]  /*0990*/  @P0 LDG.E.EL R0, desc[UR4][R10.64] ;  /* 0x000000040a000981 */ /* 0x000762000c2e1900 */
[----:B------:R-:W-:Y:S01]  /*09a0*/  IMAD.WIDE R20, R21, 0x4, R4 ;  /* 0x0000000415147825 */ /* 0x000fe200078e0204 */
[----:B-1----:R-:W-:Y:S02]  /*09b0*/  CS2R R12, SRZ ;  /* 0x00000000000c7805 */ /* 0x002fe4000001ff00 */
[----:B------:R5:W5:Y:S01]  /*09c0*/  @P0 LDG.E.EL R14, desc[UR4][R22.64] ;  /* 0x00000004160e0981 */ /* 0x000b62000c2e1900 */
[----:B----4-:R-:W-:-:S04]  /*09d0*/  IMAD.WIDE R4, R15, 0x4, R6 ;  /* 0x000000040f047825 */ /* 0x010fc800078e0206 */
[----:B------:R-:W-:Y:S01]  /*09e0*/  IMAD.MOV.U32 R15, RZ, RZ, RZ ;  /* 0x000000ffff0f7224 */ /* 0x000fe200078e00ff */
[----:B------:R-:W4:Y:S01]  /*09f0*/  @P1 LDG.E.EL R13, desc[UR4][R4.64] ;  /* 0x00000004040d1981 */ /* 0x000f22000c2e1900 */
[----:B------:R-:W-:Y:S02]  /*0a00*/  IMAD.MOV.U32 R24, RZ, RZ, RZ ;  /* 0x000000ffff187224 */ /* 0x000fe400078e00ff */
[----:B---3--:R-:W-:Y:S02]  /*0a10*/  IMAD.MOV.U32 R11, RZ, RZ, RZ ;  /* 0x000000ffff0b7224 */ /* 0x008fe400078e00ff */
[----:B------:R-:W-:Y:S01]  /*0a20*/  IMAD.WIDE R6, R25, 0x4, R6 ;  /* 0x0000000419067825 */ /* 0x000fe200078e0206 */
[----:B------:R-:W3:Y:S03]  /*0a30*/  @P0 LDG.E.EL R15, desc[UR4][R20.64] ;  /* 0x00000004140f0981 */ /* 0x000ee6000c2e1900 */
[--C-:B--2---:R-:W-:Y:S01]  /*0a40*/  IMAD.WIDE R16, R17, 0x4, R8.reuse ;  /* 0x0000000411107825 */ /* 0x104fe200078e0208 */
[----:B------:R-:W2:Y:S03]  /*0a50*/  @P1 LDG.E.EL R24, desc[UR4][R6.64] ;  /* 0x0000000406181981 */ /* 0x000ea6000c2e1900 */
[----:B------:R-:W-:Y:S01]  /*0a60*/  IMAD.WIDE R18, R19, 0x4, R8 ;  /* 0x0000000413127825 */ /* 0x000fe200078e0208 */
[----:B------:R-:W2:Y:S01]  /*0a70*/  @P1 LDG.E.EL R12, desc[UR4][R16.64] ;  /* 0x00000004100c1981 */ /* 0x000ea2000c2e1900 */
[----:B------:R-:W1:Y:S03]  /*0a80*/  LDC.64 R8, c[0x0][0x230] ;  /* 0x00008c00ff087b82 */ /* 0x000e660000000a00 */
[----:B------:R-:W2:Y:S01]  /*0a90*/  @P1 LDG.E.EL R11, desc[UR4][R18.64] ;  /* 0x00000004120b1981 */ /* 0x000ea2000c2e1900 */
[----:B-1----:R-:W-:Y:S01]  /*0aa0*/  IMAD.WIDE R8, R3, 0x4, R8 ;  /* 0x0000000403087825 */ /* 0x002fe200078e0208 */
[----:B-----5:R-:W-:-:S02]  /*0ab0*/  SEL R23, R2, RZ, P0 ;  /* 0x000000ff02177207 */ /* 0x020fc40000000000 */
[----:B------:R-:W-:Y:S02]  /*0ac0*/  SEL R0, R0, RZ, P0 ;  /* 0x000000ff00007207 */ /* 0x000fe40000000000 */
[----:B------:R-:W-:Y:S02]  /*0ad0*/  SEL R14, R14, RZ, P0 ;  /* 0x000000ff0e0e7207 */ /* 0x000fe40000000000 */
[----:B----4-:R-:W-:-:S03]  /*0ae0*/  SEL R13, R13, RZ, P1 ;  /* 0x000000ff0d0d7207 */ /* 0x010fc60000800000 */
[----:B------:R-:W-:Y:S01]  /*0af0*/  FADD R10, R14, R23 ;  /* 0x000000170e0a7221 */ /* 0x000fe20000000000 */
[----:B---3--:R-:W-:Y:S02]  /*0b00*/  SEL R15, R15, RZ, P0 ;  /* 0x000000ff0f0f7207 */ /* 0x008fe40000000000 */
[----:B--2---:R-:W-:Y:S02]  /*0b10*/  SEL R24, R24, RZ, P1 ;  /* 0x000000ff18187207 */ /* 0x004fe40000800000 */
[----:B------:R-:W-:Y:S02]  /*0b20*/  SEL R12, R12, RZ, P1 ;  /* 0x000000ff0c0c7207 */ /* 0x000fe40000800000 */
[----:B------:R-:W-:Y:S01]  /*0b30*/  SEL R5, R11, RZ, P1 ;  /* 0x000000ff0b057207 */ /* 0x000fe20000800000 */
[----:B------:R-:W-:Y:S02]  /*0b40*/  FADD R11, R15, R0 ;  /* 0x000000000f0b7221 */ /* 0x000fe40000000000 */
[----:B------:R-:W-:-:S02]  /*0b50*/  @P3 FADD R10, R12, R13 ;  /* 0x0000000d0c0a3221 */ /* 0x000fc40000000000 */
[----:B------:R-:W-:Y:S01]  /*0b60*/  @P3 FADD R11, R5, R24 ;  /* 0x00000018050b3221 */ /* 0x000fe20000000000 */
[----:B------:R-:W-:Y:S06]  /*0b70*/  @P2 EXIT ;  /* 0x000000000000294d */ /* 0x000fec0003800000 */
[----:B------:R-:W-:Y:S01]  /*0b80*/  STG.E.64 desc[UR4][R8.64], R10 ;  /* 0x0000000a08007986 */ /* 0x000fe2000c101b04 */
[----:B------:R-:W-:Y:S05]  /*0b90*/  EXIT ;  /* 0x000000000000794d */ /* 0x000fea0003800000 */
.L_x_0:
[----:B------:R-:W-:-:S00]  /*0ba0*/  BRA `(.L_x_0) ;  /* 0xfffffffc00fc7947 */ /* 0x000fc0000383ffff */
[----:B------:R-:W-:-:S00]  /*0bb0*/  NOP ;  /* 0x0000000000007918 */ /* 0x000fc00000000000 */
        /* <DEDUP_REMOVED lines=12> */
.L_x_1:


//--------------------- .nv.constant0.triton_poi_fused_cat_33 --------------------------
	.section	.nv.constant0.triton_poi_fused_cat_33,"a",@progbits
	.sectionflags	@""
	.align	4
.nv.constant0.triton_poi_fused_cat_33:
	.zero		572
